	.headerflags	@"EF_CUDA_TEXMODE_UNIFIED EF_CUDA_64BIT_ADDRESS EF_CUDA_ACCELERATORS EF_CUDA_SM90 EF_CUDA_VIRTUAL_SM(EF_CUDA_SM90)"
	.elftype	@"ET_EXEC"


//--------------------- .nv.info                  --------------------------
	.section	.nv.info,"",@"SHT_CUDA_INFO"
	.align	4


	//----- nvinfo : EIATTR_REGCOUNT
	.align		4
        /*0000*/ 	.byte	0x04, 0x2f
        /*0002*/ 	.short	(.L_2 - .L_1)
	.align		4
.L_1:
        /*0004*/ 	.word	index@(triton_poi_fused_add_exp_log_mean_mul_neg_sum_3)
        /*0008*/ 	.word	0x00000018


	//----- nvinfo : EIATTR_MIN_STACK_SIZE
	.align		4
.L_2:
        /*000c*/ 	.byte	0x04, 0x12
        /*000e*/ 	.short	(.L_4 - .L_3)
	.align		4
.L_3:
        /*0010*/ 	.word	index@(triton_poi_fused_add_exp_log_mean_mul_neg_sum_3)
        /*0014*/ 	.word	0x00000000


	//----- nvinfo : EIATTR_FRAME_SIZE
	.align		4
.L_4:
        /*0018*/ 	.byte	0x04, 0x11
        /*001a*/ 	.short	(.L_6 - .L_5)
	.align		4
.L_5:
        /*001c*/ 	.word	index@(triton_poi_fused_add_exp_log_mean_mul_neg_sum_3)
        /*0020*/ 	.word	0x00000000


	//----- nvinfo : EIATTR_MIN_STACK_SIZE
	.align		4
.L_6:
        /*0024*/ 	.byte	0x04, 0x12
        /*0026*/ 	.short	(.L_8 - .L_7)
	.align		4
.L_7:
        /*0028*/ 	.word	index@(triton_poi_fused_add_exp_log_mean_mul_neg_sum_3)
        /*002c*/ 	.word	0x00000000
.L_8:


//--------------------- .nv.info.triton_poi_fused_add_exp_log_mean_mul_neg_sum_3 --------------------------
	.section	.nv.info.triton_poi_fused_add_exp_log_mean_mul_neg_sum_3,"",@"SHT_CUDA_INFO"
	.sectionflags	@""
	.align	4


	//----- nvinfo : EIATTR_CUDA_API_VERSION
	.align		4
        /*0000*/ 	.byte	0x04, 0x37
        /*0002*/ 	.short	(.L_10 - .L_9)
.L_9:
        /*0004*/ 	.word	0x0000007c


	//----- nvinfo : EIATTR_KPARAM_INFO
	.align		4
.L_10:
        /*0008*/ 	.byte	0x04, 0x17
        /*000a*/ 	.short	(.L_12 - .L_11)
.L_11:
        /*000c*/ 	.word	0x00000000
        /*0010*/ 	.short	0x0001
        /*0012*/ 	.short	0x0008
        /*0014*/ 	.byte	0x00, 0xf4, 0x21, 0x00


	//----- nvinfo : EIATTR_KPARAM_INFO
	.align		4
.L_12:
        /*0018*/ 	.byte	0x04, 0x17
        /*001a*/ 	.short	(.L_14 - .L_13)
.L_13:
        /*001c*/ 	.word	0x00000000
        /*0020*/ 	.short	0x0000
        /*0022*/ 	.short	0x0000
        /*0024*/ 	.byte	0x00, 0xf4, 0x21, 0x00


	//----- nvinfo : EIATTR_SPARSE_MMA_MASK
	.align		4
.L_14:
        /*0028*/ 	.byte	0x03, 0x50
        /*002a*/ 	.short	0x0000


	//----- nvinfo : EIATTR_MAXREG_COUNT
	.align		4
        /*002c*/ 	.byte	0x03, 0x1b
        /*002e*/ 	.short	0x00ff


	//----- nvinfo : EIATTR_EXIT_INSTR_OFFSETS
	.align		4
        /*0030*/ 	.byte	0x04, 0x1c
        /*0032*/ 	.short	(.L_16 - .L_15)


	//   ....[0]....
.L_15:
        /*0034*/ 	.word	0x000007d0


	//   ....[1]....
        /*0038*/ 	.word	0x00000830


	//----- nvinfo : EIATTR_REQNTID
	.align		4
.L_16:
        /*003c*/ 	.byte	0x04, 0x10
        /*003e*/ 	.short	(.L_18 - .L_17)
.L_17:
        /*0040*/ 	.word	0x00000020
        /*0044*/ 	.word	0x00000001
        /*0048*/ 	.word	0x00000001


	//----- nvinfo : EIATTR_CBANK_PARAM_SIZE
	.align		4
.L_18:
        /*004c*/ 	.byte	0x03, 0x19
        /*004e*/ 	.short	0x0010


	//----- nvinfo : EIATTR_PARAM_CBANK
	.align		4
        /*0050*/ 	.byte	0x04, 0x0a
        /*0052*/ 	.short	(.L_20 - .L_19)
	.align		4
.L_19:
        /*0054*/ 	.word	index@(.nv.constant0.triton_poi_fused_add_exp_log_mean_mul_neg_sum_3)
        /*0058*/ 	.short	0x0210
        /*005a*/ 	.short	0x0010


	//----- nvinfo : EIATTR_SW_WAR
	.align		4
.L_20:
        /*005c*/ 	.byte	0x04, 0x36
        /*005e*/ 	.short	(.L_22 - .L_21)
.L_21:
        /*0060*/ 	.word	0x00000008
.L_22:


//--------------------- .nv.callgraph             --------------------------
	.section	.nv.callgraph,"",@"SHT_CUDA_CALLGRAPH"
	.align	4
	.sectionentsize	8
	.align		4
        /*0000*/ 	.word	0x00000000
	.align		4
        /*0004*/ 	.word	0xffffffff
	.align		4
        /*0008*/ 	.word	0x00000000
	.align		4
        /*000c*/ 	.word	0xfffffffe
	.align		4
        /*0010*/ 	.word	0x00000000
	.align		4
        /*0014*/ 	.word	0xfffffffd
	.align		4
        /*0018*/ 	.word	0x00000000
	.align		4
        /*001c*/ 	.word	0xfffffffc


//--------------------- .nv.constant4             --------------------------
	.section	.nv.constant4,"a",@progbits
	.align	8
	.align		8
.nv.constant4:
        /*0000*/ 	.dword	_$_str


//--------------------- .text.triton_poi_fused_add_exp_log_mean_mul_neg_sum_3 --------------------------
	.section	.text.triton_poi_fused_add_exp_log_mean_mul_neg_sum_3,"ax",@progbits
	.align	128
        .global         triton_poi_fused_add_exp_log_mean_mul_neg_sum_3
        .type           triton_poi_fused_add_exp_log_mean_mul_neg_sum_3,@function
        .size           triton_poi_fused_add_exp_log_mean_mul_neg_sum_3,(.L_x_1 - triton_poi_fused_add_exp_log_mean_mul_neg_sum_3)
        .other          triton_poi_fused_add_exp_log_mean_mul_neg_sum_3,@"STO_CUDA_ENTRY STV_DEFAULT"
triton_poi_fused_add_exp_log_mean_mul_neg_sum_3:
.text.triton_poi_fused_add_exp_log_mean_mul_neg_sum_3:
[----:B------:R-:W0:Y:S02]  /*0000*/  LDC R1, c[0x0][0x28] ;  /* 0x00000a00ff017b82 */ /* 0x000e240000000800 */
[----:B------:R-:W1:Y:S01]  /*0010*/  LDC.64 R6, c[0x0][0x210] ;  /* 0x00008400ff067b82 */ /* 0x000e620000000a00 */
[----:B------:R-:W-:Y:S02]  /*0020*/  ULDC.64 UR4, c[0x0][0x208] ;  /* 0x0000820000047ab9 */ /* 0x000fe40000000a00 */
[----:B-1----:R-:W2:Y:S04]  /*0030*/  LDG.E R0, desc[UR4][R6.64+0x4] ;  /* 0x0000040406007981 */ /* 0x002ea8000c1e1900 */
[----:B------:R-:W3:Y:S04]  /*0040*/  LDG.E R2, desc[UR4][R6.64] ;  /* 0x0000000406027981 */ /* 0x000ee8000c1e1900 */
[----:B------:R-:W4:Y:S04]  /*0050*/  LDG.E R3, desc[UR4][R6.64+0x8] ;  /* 0x0000080406037981 */ /* 0x000f28000c1e1900 */
[----:B------:R-:W5:Y:S01]  /*0060*/  LDG.E R9, desc[UR4][R6.64+0xc] ;  /* 0x00000c0406097981 */ /* 0x000f62000c1e1900 */
[----:B------:R-:W-:Y:S01]  /*0070*/  HFMA2.MMA R20, -RZ, RZ, 1.5048828125, 33.21875 ;  /* 0x3e055027ff147435 */ /* 0x000fe200000001ff */
[----:B--2---:R-:W-:-:S04]  /*0080*/  FMUL R0, R0, 0.0625 ;  /* 0x3d80000000007820 */ /* 0x004fc80000400000 */
[----:B------:R-:W-:Y:S01]  /*0090*/  FADD R8, R0, 1.0000000116860974231e-07 ;  /* 0x33d6bf9500087421 */ /* 0x000fe20000000000 */
[----:B---3--:R-:W-:Y:S01]  /*00a0*/  FMUL R2, R2, 0.0625 ;  /* 0x3d80000002027820 */ /* 0x008fe20000400000 */
[----:B----4-:R-:W-:-:S03]  /*00b0*/  FMUL R3, R3, 0.0625 ;  /* 0x3d80000003037820 */ /* 0x010fc60000400000 */
[----:B------:R-:W-:Y:S01]  /*00c0*/  FSETP.GEU.AND P2, PT, R8, 1.175494350822287508e-38, PT ;  /* 0x008000000800780b */ /* 0x000fe20003f4e000 */
[----:B------:R-:W-:Y:S01]  /*00d0*/  FADD R5, R2, 1.0000000116860974231e-07 ;  /* 0x33d6bf9502057421 */ /* 0x000fe20000000000 */
[----:B-----5:R-:W-:Y:S02]  /*00e0*/  FMUL R6, R9, 0.0625 ;  /* 0x3d80000009067820 */ /* 0x020fe40000400000 */
[----:B------:R-:W-:Y:S02]  /*00f0*/  FSEL R13, RZ, -23, P2 ;  /* 0xc1b80000ff0d7808 */ /* 0x000fe40001000000 */
[----:B------:R-:W-:-:S07]  /*0100*/  FSETP.GEU.AND P0, PT, R5, 1.175494350822287508e-38, PT ;  /* 0x008000000500780b */ /* 0x000fce0003f0e000 */
[----:B------:R-:W-:-:S05]  /*0110*/  @!P2 FMUL R8, R8, 8388608 ;  /* 0x4b0000000808a820 */ /* 0x000fca0000400000 */
[----:B------:R-:W-:Y:S01]  /*0120*/  IADD3 R4, R8, -0x3f2aaaab, RZ ;  /* 0xc0d5555508047810 */ /* 0x000fe20007ffe0ff */
[----:B------:R-:W-:Y:S01]  /*0130*/  @!P0 FMUL R5, R5, 8388608 ;  /* 0x4b00000005058820 */ /* 0x000fe20000400000 */
[----:B------:R-:W-:Y:S02]  /*0140*/  ISETP.GE.U32.AND P2, PT, R8, 0x7f800000, PT ;  /* 0x7f8000000800780c */ /* 0x000fe40003f46070 */
[----:B------:R-:W-:Y:S02]  /*0150*/  LOP3.LUT R15, R4, 0xff800000, RZ, 0xc0, !PT ;  /* 0xff800000040f7812 */ /* 0x000fe400078ec0ff */
[----:B------:R-:W-:Y:S02]  /*0160*/  ISETP.GE.U32.AND P4, PT, R5, 0x7f800000, PT ;  /* 0x7f8000000500780c */ /* 0x000fe40003f86070 */
[----:B------:R-:W-:Y:S02]  /*0170*/  IADD3 R4, R8, -R15, RZ ;  /* 0x8000000f08047210 */ /* 0x000fe40007ffe0ff */
[----:B------:R-:W-:-:S03]  /*0180*/  I2FP.F32.S32 R14, R15 ;  /* 0x0000000f000e7245 */ /* 0x000fc60000201400 */
[----:B------:R-:W-:Y:S01]  /*0190*/  FADD R16, R4, -1 ;  /* 0xbf80000004107421 */ /* 0x000fe20000000000 */
[----:B------:R-:W-:Y:S01]  /*01a0*/  FADD R4, R3, 1.0000000116860974231e-07 ;  /* 0x33d6bf9503047421 */ /* 0x000fe20000000000 */
[----:B------:R-:W-:Y:S01]  /*01b0*/  FFMA.FTZ R13, R14, 1.1920928955078125e-07, R13 ;  /* 0x340000000e0d7823 */ /* 0x000fe2000001000d */
[----:B------:R-:W-:Y:S01]  /*01c0*/  @P2 MOV R21, 0x7f800000 ;  /* 0x7f80000000152802 */ /* 0x000fe20000000f00 */
[----:B------:R-:W-:Y:S02]  /*01d0*/  FFMA.FTZ R7, R16, -R20, 0.14084610342979431152 ;  /* 0x3e1039f610077423 */ /* 0x000fe40000010814 */
[----:B------:R-:W-:Y:S02]  /*01e0*/  FSETP.GEU.AND P1, PT, R4, 1.175494350822287508e-38, PT ;  /* 0x008000000400780b */ /* 0x000fe40003f2e000 */
[----:B------:R-:W-:-:S04]  /*01f0*/  FFMA.FTZ R7, R16, R7, -0.12148627638816833496 ;  /* 0xbdf8cdcc10077423 */ /* 0x000fc80000010007 */
[----:B------:R-:W-:Y:S01]  /*0200*/  FFMA.FTZ R9, R16, R7, 0.13980610668659210205 ;  /* 0x3e0f295510097423 */ /* 0x000fe20000010007 */
[----:B------:R-:W-:-:S03]  /*0210*/  IADD3 R7, R5, -0x3f2aaaab, RZ ;  /* 0xc0d5555505077810 */ /* 0x000fc60007ffe0ff */
[----:B------:R-:W-:Y:S01]  /*0220*/  FFMA.FTZ R9, R16, R9, -0.16684235632419586182 ;  /* 0xbe2ad8b910097423 */ /* 0x000fe20000010009 */
[----:B------:R-:W-:Y:S01]  /*0230*/  LOP3.LUT R10, R7, 0xff800000, RZ, 0xc0, !PT ;  /* 0xff800000070a7812 */ /* 0x000fe200078ec0ff */
[----:B------:R-:W-:Y:S01]  /*0240*/  FADD R7, R6, 1.0000000116860974231e-07 ;  /* 0x33d6bf9506077421 */ /* 0x000fe20000000000 */
[----:B------:R-:W-:Y:S01]  /*0250*/  @!P1 FMUL R4, R4, 8388608 ;  /* 0x4b00000004049820 */ /* 0x000fe20000400000 */
[C---:B------:R-:W-:Y:S01]  /*0260*/  FFMA.FTZ R11, R16.reuse, R9, 0.20012299716472625732 ;  /* 0x3e4ced0b100b7423 */ /* 0x040fe20000010009 */
[----:B------:R-:W-:Y:S02]  /*0270*/  IADD3 R9, R5, -R10, RZ ;  /* 0x8000000a05097210 */ /* 0x000fe40007ffe0ff */
[----:B------:R-:W-:Y:S01]  /*0280*/  FSETP.GEU.AND P3, PT, R7, 1.175494350822287508e-38, PT ;  /* 0x008000000700780b */ /* 0x000fe20003f6e000 */
[C---:B------:R-:W-:Y:S01]  /*0290*/  FFMA.FTZ R17, R16.reuse, R11, -0.24999669194221496582 ;  /* 0xbe7fff2210117423 */ /* 0x040fe2000001000b */
[----:B------:R-:W-:Y:S01]  /*02a0*/  I2FP.F32.S32 R10, R10 ;  /* 0x0000000a000a7245 */ /* 0x000fe20000201400 */
[----:B------:R-:W-:Y:S01]  /*02b0*/  FADD R11, R9, -1 ;  /* 0xbf800000090b7421 */ /* 0x000fe20000000000 */
[----:B------:R-:W-:Y:S01]  /*02c0*/  IADD3 R9, R4, -0x3f2aaaab, RZ ;  /* 0xc0d5555504097810 */ /* 0x000fe20007ffe0ff */
[----:B------:R-:W-:-:S02]  /*02d0*/  FFMA.FTZ R17, R16, R17, 0.33333182334899902344 ;  /* 0x3eaaaa7810117423 */ /* 0x000fc40000010011 */
[----:B------:R-:W-:Y:S01]  /*02e0*/  FFMA.FTZ R12, R11, -R20, 0.14084610342979431152 ;  /* 0x3e1039f60b0c7423 */ /* 0x000fe20000010814 */
[----:B------:R-:W-:Y:S01]  /*02f0*/  LOP3.LUT R15, R9, 0xff800000, RZ, 0xc0, !PT ;  /* 0xff800000090f7812 */ /* 0x000fe200078ec0ff */
[C---:B------:R-:W-:Y:S01]  /*0300*/  FFMA.FTZ R17, R16.reuse, R17, -0.5 ;  /* 0xbf00000010117423 */ /* 0x040fe20000010011 */
[----:B------:R-:W-:Y:S01]  /*0310*/  FSEL R9, RZ, -23, P0 ;  /* 0xc1b80000ff097808 */ /* 0x000fe20000000000 */
[----:B------:R-:W-:Y:S01]  /*0320*/  FFMA.FTZ R12, R11, R12, -0.12148627638816833496 ;  /* 0xbdf8cdcc0b0c7423 */ /* 0x000fe2000001000c */
[----:B------:R-:W-:Y:S01]  /*0330*/  IADD3 R14, R4, -R15, RZ ;  /* 0x8000000f040e7210 */ /* 0x000fe20007ffe0ff */
[----:B------:R-:W-:Y:S01]  /*0340*/  FMUL R17, R16, R17 ;  /* 0x0000001110117220 */ /* 0x000fe20000400000 */
[----:B------:R-:W-:Y:S01]  /*0350*/  @!P3 FMUL R7, R7, 8388608 ;  /* 0x4b0000000707b820 */ /* 0x000fe20000400000 */
[C---:B------:R-:W-:Y:S01]  /*0360*/  FFMA.FTZ R12, R11.reuse, R12, 0.13980610668659210205 ;  /* 0x3e0f29550b0c7423 */ /* 0x040fe2000001000c */
[----:B------:R-:W-:Y:S01]  /*0370*/  FFMA.FTZ R9, R10, 1.1920928955078125e-07, R9 ;  /* 0x340000000a097823 */ /* 0x000fe20000010009 */
[----:B------:R-:W-:Y:S01]  /*0380*/  FFMA.FTZ R16, R16, R17, R16 ;  /* 0x0000001110107223 */ /* 0x000fe20000010010 */
[----:B------:R-:W-:Y:S01]  /*0390*/  FADD R14, R14, -1 ;  /* 0xbf8000000e0e7421 */ /* 0x000fe20000000000 */
[----:B------:R-:W-:Y:S01]  /*03a0*/  FFMA.FTZ R12, R11, R12, -0.16684235632419586182 ;  /* 0xbe2ad8b90b0c7423 */ /* 0x000fe2000001000c */
[----:B------:R-:W-:Y:S01]  /*03b0*/  IADD3 R17, R7, -0x3f2aaaab, RZ ;  /* 0xc0d5555507117810 */ /* 0x000fe20007ffe0ff */
[----:B------:R-:W-:Y:S01]  /*03c0*/  FFMA.FTZ R13, R13, 0.69314718246459960938, R16 ;  /* 0x3f3172180d0d7823 */ /* 0x000fe20000010010 */
[----:B------:R-:W-:Y:S01]  /*03d0*/  @P2 FFMA.FTZ R13, R8, R21, +INF ;  /* 0x7f800000080d2423 */ /* 0x000fe20000010015 */
[----:B------:R-:W-:Y:S01]  /*03e0*/  FFMA.FTZ R12, R11, R12, 0.20012299716472625732 ;  /* 0x3e4ced0b0b0c7423 */ /* 0x000fe2000001000c */
[----:B------:R-:W-:Y:S01]  /*03f0*/  LOP3.LUT R18, R17, 0xff800000, RZ, 0xc0, !PT ;  /* 0xff80000011127812 */ /* 0x000fe200078ec0ff */
[----:B------:R-:W-:Y:S01]  /*0400*/  FFMA.FTZ R17, R14, -R20, 0.14084610342979431152 ;  /* 0x3e1039f60e117423 */ /* 0x000fe20000010814 */
[----:B------:R-:W-:Y:S01]  /*0410*/  ISETP.GE.U32.AND P2, PT, R4, 0x7f800000, PT ;  /* 0x7f8000000400780c */ /* 0x000fe20003f46070 */
[C---:B------:R-:W-:Y:S01]  /*0420*/  FFMA.FTZ R12, R11.reuse, R12, -0.24999669194221496582 ;  /* 0xbe7fff220b0c7423 */ /* 0x040fe2000001000c */
[----:B------:R-:W-:Y:S01]  /*0430*/  IADD3 R19, R7, -R18, RZ ;  /* 0x8000001207137210 */ /* 0x000fe20007ffe0ff */
[----:B------:R-:W-:Y:S01]  /*0440*/  FFMA.FTZ R17, R14, R17, -0.12148627638816833496 ;  /* 0xbdf8cdcc0e117423 */ /* 0x000fe20000010011 */
[----:B------:R-:W-:Y:S01]  /*0450*/  FSETP.NEU.AND P0, PT, R8, RZ, PT ;  /* 0x000000ff0800720b */ /* 0x000fe20003f0d000 */
[----:B------:R-:W-:Y:S01]  /*0460*/  FFMA.FTZ R12, R11, R12, 0.33333182334899902344 ;  /* 0x3eaaaa780b0c7423 */ /* 0x000fe2000001000c */
[----:B------:R-:W-:Y:S01]  /*0470*/  FSEL R8, RZ, -23, P1 ;  /* 0xc1b80000ff087808 */ /* 0x000fe20000800000 */
[----:B------:R-:W-:Y:S01]  /*0480*/  FADD R19, R19, -1 ;  /* 0xbf80000013137421 */ /* 0x000fe20000000000 */
[C---:B------:R-:W-:Y:S01]  /*0490*/  FFMA.FTZ R17, R14.reuse, R17, 0.13980610668659210205 ;  /* 0x3e0f29550e117423 */ /* 0x040fe20000010011 */
[----:B------:R-:W-:Y:S01]  /*04a0*/  FFMA.FTZ R12, R11, R12, -0.5 ;  /* 0xbf0000000b0c7423 */ /* 0x000fe2000001000c */
[----:B------:R-:W-:Y:S01]  /*04b0*/  I2FP.F32.S32 R15, R15 ;  /* 0x0000000f000f7245 */ /* 0x000fe20000201400 */
[----:B------:R-:W-:Y:S01]  /*04c0*/  FFMA.FTZ R10, R19, -R20, 0.14084610342979431152 ;  /* 0x3e1039f6130a7423 */ /* 0x000fe20000010814 */
[C---:B------:R-:W-:Y:S01]  /*04d0*/  FFMA.FTZ R17, R14.reuse, R17, -0.16684235632419586182 ;  /* 0xbe2ad8b90e117423 */ /* 0x040fe20000010011 */
[----:B------:R-:W-:Y:S01]  /*04e0*/  FMUL R12, R11, R12 ;  /* 0x0000000c0b0c7220 */ /* 0x000fe20000400000 */
[----:B------:R-:W-:Y:S01]  /*04f0*/  FSETP.NEU.AND P1, PT, R5, RZ, PT ;  /* 0x000000ff0500720b */ /* 0x000fe20003f2d000 */
[----:B------:R-:W-:Y:S01]  /*0500*/  FFMA.FTZ R10, R19, R10, -0.12148627638816833496 ;  /* 0xbdf8cdcc130a7423 */ /* 0x000fe2000001000a */
[C---:B------:R-:W-:Y:S01]  /*0510*/  FFMA.FTZ R17, R14.reuse, R17, 0.20012299716472625732 ;  /* 0x3e4ced0b0e117423 */ /* 0x040fe20000010011 */
[----:B------:R-:W-:Y:S01]  /*0520*/  FFMA.FTZ R12, R11, R12, R11 ;  /* 0x0000000c0b0c7223 */ /* 0x000fe2000001000b */
[----:B------:R-:W-:Y:S01]  /*0530*/  FFMA.FTZ R8, R15, 1.1920928955078125e-07, R8 ;  /* 0x340000000f087823 */ /* 0x000fe20000010008 */
[----:B------:R-:W-:Y:S01]  /*0540*/  FFMA.FTZ R10, R19, R10, 0.13980610668659210205 ;  /* 0x3e0f2955130a7423 */ /* 0x000fe2000001000a */
[C---:B------:R-:W-:Y:S01]  /*0550*/  FFMA.FTZ R17, R14.reuse, R17, -0.24999669194221496582 ;  /* 0xbe7fff220e117423 */ /* 0x040fe20000010011 */
[----:B------:R-:W-:Y:S01]  /*0560*/  FFMA.FTZ R9, R9, 0.69314718246459960938, R12 ;  /* 0x3f31721809097823 */ /* 0x000fe2000001000c */
[----:B------:R-:W-:Y:S01]  /*0570*/  @P4 MOV R12, 0x7f800000 ;  /* 0x7f800000000c4802 */ /* 0x000fe20000000f00 */
[----:B------:R-:W-:Y:S01]  /*0580*/  FFMA.FTZ R10, R19, R10, -0.16684235632419586182 ;  /* 0xbe2ad8b9130a7423 */ /* 0x000fe2000001000a */
[----:B------:R-:W-:Y:S01]  /*0590*/  FFMA.FTZ R17, R14, R17, 0.33333182334899902344 ;  /* 0x3eaaaa780e117423 */ /* 0x000fe20000010011 */
[----:B------:R-:W-:-:S02]  /*05a0*/  @P2 MOV R11, 0x7f800000 ;  /* 0x7f800000000b2802 */ /* 0x000fc40000000f00 */
[----:B------:R-:W-:Y:S01]  /*05b0*/  FFMA.FTZ R10, R19, R10, 0.20012299716472625732 ;  /* 0x3e4ced0b130a7423 */ /* 0x000fe2000001000a */
[----:B------:R-:W-:Y:S01]  /*05c0*/  @P4 FFMA.FTZ R9, R5, R12, +INF ;  /* 0x7f80000005094423 */ /* 0x000fe2000001000c */
[C---:B------:R-:W-:Y:S01]  /*05d0*/  FFMA.FTZ R17, R14.reuse, R17, -0.5 ;  /* 0xbf0000000e117423 */ /* 0x040fe20000010011 */
[----:B------:R-:W1:Y:S01]  /*05e0*/  S2R R12, SR_TID.X ;  /* 0x00000000000c7919 */ /* 0x000e620000002100 */
[----:B------:R-:W-:Y:S01]  /*05f0*/  FFMA.FTZ R10, R19, R10, -0.24999669194221496582 ;  /* 0xbe7fff22130a7423 */ /* 0x000fe2000001000a */
[----:B------:R-:W-:Y:S01]  /*0600*/  ISETP.GE.U32.AND P4, PT, R7, 0x7f800000, PT ;  /* 0x7f8000000700780c */ /* 0x000fe20003f86070 */
[C---:B------:R-:W-:Y:S01]  /*0610*/  FMUL R17, R14.reuse, R17 ;  /* 0x000000110e117220 */ /* 0x040fe20000400000 */
[----:B------:R-:W-:Y:S01]  /*0620*/  FSEL R5, RZ, -23, P3 ;  /* 0xc1b80000ff057808 */ /* 0x000fe20001800000 */
[----:B------:R-:W-:Y:S01]  /*0630*/  FFMA.FTZ R10, R19, R10, 0.33333182334899902344 ;  /* 0x3eaaaa78130a7423 */ /* 0x000fe2000001000a */
[----:B------:R-:W-:Y:S01]  /*0640*/  I2FP.F32.S32 R18, R18 ;  /* 0x0000001200127245 */ /* 0x000fe20000201400 */
[----:B------:R-:W-:Y:S01]  /*0650*/  FFMA.FTZ R17, R14, R17, R14 ;  /* 0x000000110e117223 */ /* 0x000fe2000001000e */
[----:B------:R-:W-:Y:S01]  /*0660*/  FSEL R13, R13, -INF , P0 ;  /* 0xff8000000d0d7808 */ /* 0x000fe20000000000 */
[C---:B------:R-:W-:Y:S01]  /*0670*/  FFMA.FTZ R10, R19.reuse, R10, -0.5 ;  /* 0xbf000000130a7423 */ /* 0x040fe2000001000a */
[----:B------:R-:W-:Y:S01]  /*0680*/  FSETP.NEU.AND P3, PT, R4, RZ, PT ;  /* 0x000000ff0400720b */ /* 0x000fe20003f6d000 */
[----:B------:R-:W-:Y:S01]  /*0690*/  FFMA.FTZ R8, R8, 0.69314718246459960938, R17 ;  /* 0x3f31721808087823 */ /* 0x000fe20000010011 */
[----:B------:R-:W-:Y:S01]  /*06a0*/  @P2 FFMA.FTZ R8, R4, R11, +INF ;  /* 0x7f80000004082423 */ /* 0x000fe2000001000b */
[C---:B------:R-:W-:Y:S01]  /*06b0*/  FMUL R10, R19.reuse, R10 ;  /* 0x0000000a130a7220 */ /* 0x040fe20000400000 */
[----:B------:R-:W-:Y:S01]  /*06c0*/  FFMA.FTZ R5, R18, 1.1920928955078125e-07, R5 ;  /* 0x3400000012057823 */ /* 0x000fe20000010005 */
[----:B------:R-:W-:Y:S01]  /*06d0*/  @P4 MOV R4, 0x7f800000 ;  /* 0x7f80000000044802 */ /* 0x000fe20000000f00 */
[----:B------:R-:W-:Y:S01]  /*06e0*/  FMUL R13, R0, R13 ;  /* 0x0000000d000d7220 */ /* 0x000fe20000400000 */
[----:B------:R-:W-:Y:S01]  /*06f0*/  FFMA.FTZ R10, R19, R10, R19 ;  /* 0x0000000a130a7223 */ /* 0x000fe20000010013 */
[----:B------:R-:W-:-:S02]  /*0700*/  FSEL R9, R9, -INF , P1 ;  /* 0xff80000009097808 */ /* 0x000fc40000800000 */
[----:B------:R-:W-:Y:S01]  /*0710*/  FSETP.NEU.AND P0, PT, R7, RZ, PT ;  /* 0x000000ff0700720b */ /* 0x000fe20003f0d000 */
[----:B------:R-:W-:Y:S01]  /*0720*/  FFMA.FTZ R5, R5, 0.69314718246459960938, R10 ;  /* 0x3f31721805057823 */ /* 0x000fe2000001000a */
[----:B------:R-:W-:Y:S01]  /*0730*/  @P4 FFMA.FTZ R5, R7, R4, +INF ;  /* 0x7f80000007054423 */ /* 0x000fe20000010004 */
[----:B------:R-:W-:Y:S01]  /*0740*/  FSEL R8, R8, -INF , P3 ;  /* 0xff80000008087808 */ /* 0x000fe20001800000 */
[----:B------:R-:W-:-:S03]  /*0750*/  FFMA R2, R2, R9, R13 ;  /* 0x0000000902027223 */ /* 0x000fc6000000000d */
[----:B------:R-:W-:Y:S01]  /*0760*/  FSEL R5, R5, -INF , P0 ;  /* 0xff80000005057808 */ /* 0x000fe20000000000 */
[----:B------:R-:W-:Y:S01]  /*0770*/  FFMA R3, R3, R8, R2 ;  /* 0x0000000803037223 */ /* 0x000fe20000000002 */
[----:B-1----:R-:W-:-:S03]  /*0780*/  LOP3.LUT P1, RZ, R12, 0x1f, RZ, 0xc0, !PT ;  /* 0x0000001f0cff7812 */ /* 0x002fc6000782c0ff */
[----:B------:R-:W-:-:S04]  /*0790*/  FFMA R3, R6, R5, R3 ;  /* 0x0000000506037223 */ /* 0x000fc80000000003 */
[----:B------:R-:W-:-:S04]  /*07a0*/  FADD R3, RZ, -R3 ;  /* 0x80000003ff037221 */ /* 0x000fc80000000000 */
[----:B------:R-:W-:-:S05]  /*07b0*/  FMUL R0, R3, 1.4426950216293334961 ;  /* 0x3fb8aa3b03007820 */ /* 0x000fca0000400000 */
[----:B------:R-:W-:Y:S01]  /*07c0*/  FSETP.GEU.AND P0, PT, R0, -126, PT ;  /* 0xc2fc00000000780b */ /* 0x000fe20003f0e000 */
[----:B------:R-:W-:-:S12]  /*07d0*/  @P1 EXIT ;  /* 0x000000000000194d */ /* 0x000fd80003800000 */
[----:B------:R-:W0:Y:S01]  /*07e0*/  LDC.64 R2, c[0x0][0x218] ;  /* 0x00008600ff027b82 */ /* 0x000e220000000a00 */
[----:B------:R-:W-:-:S04]  /*07f0*/  @!P0 FMUL R0, R0, 0.5 ;  /* 0x3f00000000008820 */ /* 0x000fc80000400000 */
[----:B------:R-:W1:Y:S02]  /*0800*/  MUFU.EX2 R5, R0 ;  /* 0x0000000000057308 */ /* 0x000e640000000800 */
[----:B-1----:R-:W-:-:S05]  /*0810*/  @!P0 FMUL R5, R5, R5 ;  /* 0x0000000505058220 */ /* 0x002fca0000400000 */
[----:B0-----:R-:W-:Y:S01]  /*0820*/  STG.E desc[UR4][R2.64], R5 ;  /* 0x0000000502007986 */ /* 0x001fe2000c101904 */
[----:B------:R-:W-:Y:S05]  /*0830*/  EXIT ;  /* 0x000000000000794d */ /* 0x000fea0003800000 */
.L_x_0:
[----:B------:R-:W-:-:S00]  /*0840*/  BRA `(.L_x_0) ;  /* 0xfffffffc00fc7947 */ /* 0x000fc0000383ffff */
[----:B------:R-:W-:-:S00]  /*0850*/  NOP ;  /* 0x0000000000007918 */ /* 0x000fc00000000000 */
        /* <DEDUP_REMOVED lines=10> */
.L_x_1:


//--------------------- .nv.global.init           --------------------------
	.section	.nv.global.init,"aw",@progbits
.nv.global.init:
	.type		_$_str,@object
	.size		_$_str,(.L_0 - _$_str)
_$_str:
        /*0000*/ 	.byte	0x5f, 0x5f, 0x43, 0x55, 0x44, 0x41, 0x5f, 0x46, 0x54, 0x5a, 0x00
.L_0:


//--------------------- .nv.constant0.triton_poi_fused_add_exp_log_mean_mul_neg_sum_3 --------------------------
	.section	.nv.constant0.triton_poi_fused_add_exp_log_mean_mul_neg_sum_3,"a",@progbits
	.sectionflags	@""
	.align	4
.nv.constant0.triton_poi_fused_add_exp_log_mean_mul_neg_sum_3:
	.zero		544
